//
// Generated by NVIDIA NVVM Compiler
//
// Compiler Build ID: CL-36424714
// Cuda compilation tools, release 13.0, V13.0.88
// Based on NVVM 20.0.0
//

.version 9.0
.target sm_100
.address_size 64

	// .globl	_Z23CustomSquareBpropKernelPfS_S_m

.visible .entry _Z23CustomSquareBpropKernelPfS_S_m(
	.param .u64 .ptr .align 1 _Z23CustomSquareBpropKernelPfS_S_m_param_0,
	.param .u64 .ptr .align 1 _Z23CustomSquareBpropKernelPfS_S_m_param_1,
	.param .u64 .ptr .align 1 _Z23CustomSquareBpropKernelPfS_S_m_param_2,
	.param .u64 _Z23CustomSquareBpropKernelPfS_S_m_param_3
)
{
	.reg .pred 	%p<2>;
	.reg .b32 	%r<5>;
	.reg .b32 	%f<5>;
	.reg .b64 	%rd<13>;

	ld.param.u64 	%rd2, [_Z23CustomSquareBpropKernelPfS_S_m_param_0];
	ld.param.u64 	%rd3, [_Z23CustomSquareBpropKernelPfS_S_m_param_1];
	ld.param.u64 	%rd4, [_Z23CustomSquareBpropKernelPfS_S_m_param_2];
	ld.param.u64 	%rd5, [_Z23CustomSquareBpropKernelPfS_S_m_param_3];
	mov.u32 	%r1, %ctaid.x;
	shl.b32 	%r2, %r1, 10;
	mov.u32 	%r3, %tid.x;
	or.b32  	%r4, %r2, %r3;
	cvt.u64.u32 	%rd1, %r4;
	setp.le.u64 	%p1, %rd5, %rd1;
	@%p1 bra 	$L__BB0_2;
	cvta.to.global.u64 	%rd6, %rd2;
	cvta.to.global.u64 	%rd7, %rd3;
	cvta.to.global.u64 	%rd8, %rd4;
	shl.b64 	%rd9, %rd1, 2;
	add.s64 	%rd10, %rd6, %rd9;
	ld.global.f32 	%f1, [%rd10];
	add.s64 	%rd11, %rd7, %rd9;
	ld.global.f32 	%f2, [%rd11];
	mul.f32 	%f3, %f1, %f2;
	fma.rn.f32 	%f4, %f1, %f2, %f3;
	add.s64 	%rd12, %rd8, %rd9;
	st.global.f32 	[%rd12], %f4;
$L__BB0_2:
	ret;

}


// ===== COMPILED SASS (sm_100) =====

	.target	sm_100

	.elftype	@"ET_EXEC"


//--------------------- .note.nv.tkinfo           --------------------------
	.section	.note.nv.tkinfo,"",@"SHT_NOTE"
	.sectionflags	@"SHF_NOTE_NV_TKINFO"
	.tkinfo
        /*0018*/ 	.word	0x00000002
        /*0030*/ 	.string	""
        /*0030*/ 	.string	"ptxas"
        /*0030*/ 	.string	"Cuda compilation tools, release 13.0, V13.0.88"
        /*0030*/ 	.string	"Build cuda_13.0.r13.0/compiler.36424714_0"
        /*0030*/ 	.string	"-arch sm_100 -m 64 "



//--------------------- .note.nv.cuinfo           --------------------------
	.section	.note.nv.cuinfo,"",@"SHT_NOTE"
	.sectionflags	@"SHF_NOTE_NV_CUINFO"
        /*0018*/ 	.short	0x0002
        /*001a*/ 	.short	0x0064
        /*001c*/ 	.short	0x0082
	.zero		2


//--------------------- .nv.info                  --------------------------
	.section	.nv.info,"",@"SHT_CUDA_INFO"
	.align	4


	//----- nvinfo : EIATTR_REGCOUNT
	.align		4
        /*0000*/ 	.byte	0x04, 0x2f
        /*0002*/ 	.short	(.L_1 - .L_0)
	.align		4
.L_0:
        /*0004*/ 	.word	index@(_Z23CustomSquareBpropKernelPfS_S_m)
        /*0008*/ 	.word	0x0000000c


	//----- nvinfo : EIATTR_FRAME_SIZE
	.align		4
.L_1:
        /*000c*/ 	.byte	0x04, 0x11
        /*000e*/ 	.short	(.L_3 - .L_2)
	.align		4
.L_2:
        /*0010*/ 	.word	index@(_Z23CustomSquareBpropKernelPfS_S_m)
        /*0014*/ 	.word	0x00000000


	//----- nvinfo : EIATTR_MIN_STACK_SIZE
	.align		4
.L_3:
        /*0018*/ 	.byte	0x04, 0x12
        /*001a*/ 	.short	(.L_5 - .L_4)
	.align		4
.L_4:
        /*001c*/ 	.word	index@(_Z23CustomSquareBpropKernelPfS_S_m)
        /*0020*/ 	.word	0x00000000
.L_5:


//--------------------- .nv.compat                --------------------------
	.section	.nv.compat,"",@"SHT_CUDA_COMPAT_INFO"
	.align	4
        /*0000*/ 	.byte	0x02, 0x09, 0x00, 0x00, 0x02, 0x02, 0x01, 0x00, 0x02, 0x05, 0x05, 0x00, 0x03, 0x07, 0x01, 0x01
        /*0010*/ 	.byte	0x02, 0x03, 0x00, 0x00, 0x02, 0x06, 0x01, 0x00, 0x04, 0x0b, 0x08, 0x00, 0x09, 0x00, 0x00, 0x00
        /*0020*/ 	.byte	0x00, 0x00, 0x00, 0x00


//--------------------- .nv.info._Z23CustomSquareBpropKernelPfS_S_m --------------------------
	.section	.nv.info._Z23CustomSquareBpropKernelPfS_S_m,"",@"SHT_CUDA_INFO"
	.sectionflags	@""
	.align	4


	//----- nvinfo : EIATTR_CUDA_API_VERSION
	.align		4
        /*0000*/ 	.byte	0x04, 0x37
        /*0002*/ 	.short	(.L_7 - .L_6)
.L_6:
        /*0004*/ 	.word	0x00000082


	//----- nvinfo : EIATTR_KPARAM_INFO
	.align		4
.L_7:
        /*0008*/ 	.byte	0x04, 0x17
        /*000a*/ 	.short	(.L_9 - .L_8)
.L_8:
        /*000c*/ 	.word	0x00000000
        /*0010*/ 	.short	0x0003
        /*0012*/ 	.short	0x0018
        /*0014*/ 	.byte	0x00, 0xf0, 0x21, 0x00


	//----- nvinfo : EIATTR_KPARAM_INFO
	.align		4
.L_9:
        /*0018*/ 	.byte	0x04, 0x17
        /*001a*/ 	.short	(.L_11 - .L_10)
.L_10:
        /*001c*/ 	.word	0x00000000
        /*0020*/ 	.short	0x0002
        /*0022*/ 	.short	0x0010
        /*0024*/ 	.byte	0x00, 0xf5, 0x21, 0x00


	//----- nvinfo : EIATTR_KPARAM_INFO
	.align		4
.L_11:
        /*0028*/ 	.byte	0x04, 0x17
        /*002a*/ 	.short	(.L_13 - .L_12)
.L_12:
        /*002c*/ 	.word	0x00000000
        /*0030*/ 	.short	0x0001
        /*0032*/ 	.short	0x0008
        /*0034*/ 	.byte	0x00, 0xf5, 0x21, 0x00


	//----- nvinfo : EIATTR_KPARAM_INFO
	.align		4
.L_13:
        /*0038*/ 	.byte	0x04, 0x17
        /*003a*/ 	.short	(.L_15 - .L_14)
.L_14:
        /*003c*/ 	.word	0x00000000
        /*0040*/ 	.short	0x0000
        /*0042*/ 	.short	0x0000
        /*0044*/ 	.byte	0x00, 0xf5, 0x21, 0x00


	//----- nvinfo : EIATTR_SPARSE_MMA_MASK
	.align		4
.L_15:
        /*0048*/ 	.byte	0x03, 0x50
        /*004a*/ 	.short	0x0000


	//----- nvinfo : EIATTR_MAXREG_COUNT
	.align		4
        /*004c*/ 	.byte	0x03, 0x1b
        /*004e*/ 	.short	0x00ff


	//----- nvinfo : EIATTR_MERCURY_ISA_VERSION
	.align		4
        /*0050*/ 	.byte	0x03, 0x5f
        /*0052*/ 	.short	0x0101


	//----- nvinfo : EIATTR_VRC_CTA_INIT_COUNT
	.align		4
        /*0054*/ 	.byte	0x02, 0x4a
	.zero		1
	.zero		1


	//----- nvinfo : EIATTR_EXIT_INSTR_OFFSETS
	.align		4
        /*0058*/ 	.byte	0x04, 0x1c
        /*005a*/ 	.short	(.L_17 - .L_16)


	//   ....[0]....
.L_16:
        /*005c*/ 	.word	0x00000080


	//   ....[1]....
        /*0060*/ 	.word	0x00000190


	//----- nvinfo : EIATTR_CBANK_PARAM_SIZE
	.align		4
.L_17:
        /*0064*/ 	.byte	0x03, 0x19
        /*0066*/ 	.short	0x0020


	//----- nvinfo : EIATTR_PARAM_CBANK
	.align		4
        /*0068*/ 	.byte	0x04, 0x0a
        /*006a*/ 	.short	(.L_19 - .L_18)
	.align		4
.L_18:
        /*006c*/ 	.word	index@(.nv.constant0._Z23CustomSquareBpropKernelPfS_S_m)
        /*0070*/ 	.short	0x0380
        /*0072*/ 	.short	0x0020


	//----- nvinfo : EIATTR_SW_WAR
	.align		4
.L_19:
        /*0074*/ 	.byte	0x04, 0x36
        /*0076*/ 	.short	(.L_21 - .L_20)
.L_20:
        /*0078*/ 	.word	0x00000008
.L_21:


//--------------------- .nv.callgraph             --------------------------
	.section	.nv.callgraph,"",@"SHT_CUDA_CALLGRAPH"
	.align	4
	.sectionentsize	8
	.align		4
        /*0000*/ 	.word	0x00000000
	.align		4
        /*0004*/ 	.word	0xffffffff
	.align		4
        /*0008*/ 	.word	0x00000000
	.align		4
        /*000c*/ 	.word	0xfffffffe
	.align		4
        /*0010*/ 	.word	0x00000000
	.align		4
        /*0014*/ 	.word	0xfffffffd
	.align		4
        /*0018*/ 	.word	0x00000000
	.align		4
        /*001c*/ 	.word	0xfffffffc


//--------------------- .text._Z23CustomSquareBpropKernelPfS_S_m --------------------------
	.section	.text._Z23CustomSquareBpropKernelPfS_S_m,"ax",@progbits
	.align	128
        .global         _Z23CustomSquareBpropKernelPfS_S_m
        .type           _Z23CustomSquareBpropKernelPfS_S_m,@function
        .size           _Z23CustomSquareBpropKernelPfS_S_m,(.L_x_1 - _Z23CustomSquareBpropKernelPfS_S_m)
        .other          _Z23CustomSquareBpropKernelPfS_S_m,@"STO_CUDA_ENTRY STV_DEFAULT"
_Z23CustomSquareBpropKernelPfS_S_m:
.text._Z23CustomSquareBpropKernelPfS_S_m:
[----:B------:R-:W-:Y:S01]  /*0000*/  LDC R1, c[0x0][0x37c] ;  /* 0x0000df00ff017b82 */ /* 0x000fe20000000800 */
[----:B------:R-:W0:Y:S07]  /*0010*/  S2R R0, SR_TID.X ;  /* 0x0000000000007919 */ /* 0x000e2e0000002100 */
[----:B------:R-:W1:Y:S01]  /*0020*/  S2UR UR4, SR_CTAID.X ;  /* 0x00000000000479c3 */ /* 0x000e620000002500 */
[----:B------:R-:W2:Y:S01]  /*0030*/  LDCU.64 UR6, c[0x0][0x398] ;  /* 0x00007300ff0677ac */ /* 0x000ea20008000a00 */
[----:B-1----:R-:W-:-:S06]  /*0040*/  USHF.L.U32 UR4, UR4, 0xa, URZ ;  /* 0x0000000a04047899 */ /* 0x002fcc00080006ff */
[----:B0-----:R-:W-:-:S04]  /*0050*/  LOP3.LUT R0, R0, UR4, RZ, 0xfc, !PT ;  /* 0x0000000400007c12 */ /* 0x001fc8000f8efcff */
[----:B--2---:R-:W-:-:S04]  /*0060*/  ISETP.GE.U32.AND P0, PT, R0, UR6, PT ;  /* 0x0000000600007c0c */ /* 0x004fc8000bf06070 */
[----:B------:R-:W-:-:S13]  /*0070*/  ISETP.GE.U32.AND.EX P0, PT, RZ, UR7, PT, P0 ;  /* 0x00000007ff007c0c */ /* 0x000fda000bf06100 */
[----:B------:R-:W-:Y:S05]  /*0080*/  @P0 EXIT ;  /* 0x000000000000094d */ /* 0x000fea0003800000 */
[----:B------:R-:W0:Y:S01]  /*0090*/  LDCU.128 UR8, c[0x0][0x380] ;  /* 0x00007000ff0877ac */ /* 0x000e220008000c00 */
[----:B------:R-:W-:Y:S01]  /*00a0*/  IMAD.SHL.U32 R6, R0, 0x4, RZ ;  /* 0x0000000400067824 */ /* 0x000fe200078e00ff */
[----:B------:R-:W-:Y:S01]  /*00b0*/  SHF.R.U32.HI R0, RZ, 0x1e, R0 ;  /* 0x0000001eff007819 */ /* 0x000fe20000011600 */
[----:B------:R-:W1:Y:S01]  /*00c0*/  LDCU.64 UR4, c[0x0][0x358] ;  /* 0x00006b00ff0477ac */ /* 0x000e620008000a00 */
[----:B------:R-:W2:Y:S02]  /*00d0*/  LDCU.64 UR6, c[0x0][0x390] ;  /* 0x00007200ff0677ac */ /* 0x000ea40008000a00 */
[C---:B0-----:R-:W-:Y:S02]  /*00e0*/  IADD3 R4, P1, PT, R6.reuse, UR10, RZ ;  /* 0x0000000a06047c10 */ /* 0x041fe4000ff3e0ff */
[----:B------:R-:W-:Y:S02]  /*00f0*/  IADD3 R2, P0, PT, R6, UR8, RZ ;  /* 0x0000000806027c10 */ /* 0x000fe4000ff1e0ff */
[----:B------:R-:W-:-:S02]  /*0100*/  IADD3.X R5, PT, PT, R0, UR11, RZ, P1, !PT ;  /* 0x0000000b00057c10 */ /* 0x000fc40008ffe4ff */
[----:B------:R-:W-:-:S04]  /*0110*/  IADD3.X R3, PT, PT, R0, UR9, RZ, P0, !PT ;  /* 0x0000000900037c10 */ /* 0x000fc800087fe4ff */
[----:B-1----:R-:W3:Y:S04]  /*0120*/  LDG.E R5, desc[UR4][R4.64] ;  /* 0x0000000404057981 */ /* 0x002ee8000c1e1900 */
[----:B------:R-:W3:Y:S01]  /*0130*/  LDG.E R2, desc[UR4][R2.64] ;  /* 0x0000000402027981 */ /* 0x000ee2000c1e1900 */
[----:B--2---:R-:W-:-:S04]  /*0140*/  IADD3 R6, P0, PT, R6, UR6, RZ ;  /* 0x0000000606067c10 */ /* 0x004fc8000ff1e0ff */
[----:B------:R-:W-:Y:S01]  /*0150*/  IADD3.X R7, PT, PT, R0, UR7, RZ, P0, !PT ;  /* 0x0000000700077c10 */ /* 0x000fe200087fe4ff */
[----:B---3--:R-:W-:-:S04]  /*0160*/  FMUL R9, R2, R5 ;  /* 0x0000000502097220 */ /* 0x008fc80000400000 */
[----:B------:R-:W-:-:S05]  /*0170*/  FFMA R9, R2, R5, R9 ;  /* 0x0000000502097223 */ /* 0x000fca0000000009 */
[----:B------:R-:W-:Y:S01]  /*0180*/  STG.E desc[UR4][R6.64], R9 ;  /* 0x0000000906007986 */ /* 0x000fe2000c101904 */
[----:B------:R-:W-:Y:S05]  /*0190*/  EXIT ;  /* 0x000000000000794d */ /* 0x000fea0003800000 */
.L_x_0:
[----:B------:R-:W-:-:S00]  /*01a0*/  BRA `(.L_x_0) ;  /* 0xfffffffc00fc7947 */ /* 0x000fc0000383ffff */
[----:B------:R-:W-:-:S00]  /*01b0*/  NOP ;  /* 0x0000000000007918 */ /* 0x000fc00000000000 */
        /* <DEDUP_REMOVED lines=12> */
.L_x_1:


//--------------------- .nv.shared.reserved.0     --------------------------
	.section	.nv.shared.reserved.0,"aw",@nobits
	.weak		__nv_reservedSMEM_offset_0_alias
	.size		__nv_reservedSMEM_offset_0_alias, 0, 64
	.other		__nv_reservedSMEM_offset_0_alias,@"STO_CUDA_RESERVED_SHARED STV_DEFAULT"
__nv_reservedSMEM_offset_0_alias:
	.zero		0
	.zero		64


//--------------------- .nv.constant0._Z23CustomSquareBpropKernelPfS_S_m --------------------------
	.section	.nv.constant0._Z23CustomSquareBpropKernelPfS_S_m,"a",@progbits
	.sectionflags	@""
	.align	4
.nv.constant0._Z23CustomSquareBpropKernelPfS_S_m:
	.zero		928


//--------------------- SYMBOLS --------------------------

	.type		.nv.reservedSmem.offset0,@object
	.size		.nv.reservedSmem.offset0,0x4
